//
// Generated by NVIDIA NVVM Compiler
//
// Compiler Build ID: CL-36424714
// Cuda compilation tools, release 13.0, V13.0.88
// Based on NVVM 20.0.0
//

.version 9.0
.target sm_100
.address_size 64

	// .globl	_Z14dot_TensorCorePfS_S_
// _ZZ14dot_TensorCorePfS_S_E6a_half has been demoted
// _ZZ14dot_TensorCorePfS_S_E6b_half has been demoted
// _ZZ14dot_TensorCorePfS_S_E6c_half has been demoted

.visible .entry _Z14dot_TensorCorePfS_S_(
	.param .u64 .ptr .align 1 _Z14dot_TensorCorePfS_S__param_0,
	.param .u64 .ptr .align 1 _Z14dot_TensorCorePfS_S__param_1,
	.param .u64 .ptr .align 1 _Z14dot_TensorCorePfS_S__param_2
)
{
	.reg .b16 	%rs<26>;
	.reg .b32 	%r<31>;
	.reg .b32 	%f<26>;
	.reg .b64 	%rd<11>;
	// demoted variable
	.shared .align 32 .b8 _ZZ14dot_TensorCorePfS_S_E6a_half[514];
	// demoted variable
	.shared .align 32 .b8 _ZZ14dot_TensorCorePfS_S_E6b_half[516];
	// demoted variable
	.shared .align 32 .b8 _ZZ14dot_TensorCorePfS_S_E6c_half[518];
	ld.param.u64 	%rd1, [_Z14dot_TensorCorePfS_S__param_0];
	ld.param.u64 	%rd2, [_Z14dot_TensorCorePfS_S__param_1];
	ld.param.u64 	%rd3, [_Z14dot_TensorCorePfS_S__param_2];
	mov.f32 	%f1, 0f00000000;
	// begin inline asm
	{  cvt.rn.f16.f32 %rs1, %f1;}

	// end inline asm
	mov.b32 	%r1, {%rs1, %rs1};
	mov.u32 	%r2, %tid.x;
	cvta.to.global.u64 	%rd4, %rd1;
	cvta.to.global.u64 	%rd5, %rd2;
	cvta.to.global.u64 	%rd6, %rd3;
	mul.wide.u32 	%rd7, %r2, 4;
	add.s64 	%rd8, %rd4, %rd7;
	ld.global.f32 	%f2, [%rd8];
	// begin inline asm
	{  cvt.rn.f16.f32 %rs2, %f2;}

	// end inline asm
	shl.b32 	%r3, %r2, 1;
	mov.u32 	%r4, _ZZ14dot_TensorCorePfS_S_E6a_half;
	add.s32 	%r5, %r4, %r3;
	st.shared.u16 	[%r5], %rs2;
	ld.global.f32 	%f3, [%rd8+128];
	// begin inline asm
	{  cvt.rn.f16.f32 %rs3, %f3;}

	// end inline asm
	st.shared.u16 	[%r5+64], %rs3;
	ld.global.f32 	%f4, [%rd8+256];
	// begin inline asm
	{  cvt.rn.f16.f32 %rs4, %f4;}

	// end inline asm
	st.shared.u16 	[%r5+128], %rs4;
	ld.global.f32 	%f5, [%rd8+384];
	// begin inline asm
	{  cvt.rn.f16.f32 %rs5, %f5;}

	// end inline asm
	st.shared.u16 	[%r5+192], %rs5;
	ld.global.f32 	%f6, [%rd8+512];
	// begin inline asm
	{  cvt.rn.f16.f32 %rs6, %f6;}

	// end inline asm
	st.shared.u16 	[%r5+256], %rs6;
	ld.global.f32 	%f7, [%rd8+640];
	// begin inline asm
	{  cvt.rn.f16.f32 %rs7, %f7;}

	// end inline asm
	st.shared.u16 	[%r5+320], %rs7;
	ld.global.f32 	%f8, [%rd8+768];
	// begin inline asm
	{  cvt.rn.f16.f32 %rs8, %f8;}

	// end inline asm
	st.shared.u16 	[%r5+384], %rs8;
	ld.global.f32 	%f9, [%rd8+896];
	// begin inline asm
	{  cvt.rn.f16.f32 %rs9, %f9;}

	// end inline asm
	st.shared.u16 	[%r5+448], %rs9;
	add.s64 	%rd9, %rd5, %rd7;
	ld.global.f32 	%f10, [%rd9];
	// begin inline asm
	{  cvt.rn.f16.f32 %rs10, %f10;}

	// end inline asm
	mov.u32 	%r6, _ZZ14dot_TensorCorePfS_S_E6b_half;
	add.s32 	%r7, %r6, %r3;
	st.shared.u16 	[%r7], %rs10;
	ld.global.f32 	%f11, [%rd9+128];
	// begin inline asm
	{  cvt.rn.f16.f32 %rs11, %f11;}

	// end inline asm
	st.shared.u16 	[%r7+64], %rs11;
	ld.global.f32 	%f12, [%rd9+256];
	// begin inline asm
	{  cvt.rn.f16.f32 %rs12, %f12;}

	// end inline asm
	st.shared.u16 	[%r7+128], %rs12;
	ld.global.f32 	%f13, [%rd9+384];
	// begin inline asm
	{  cvt.rn.f16.f32 %rs13, %f13;}

	// end inline asm
	st.shared.u16 	[%r7+192], %rs13;
	ld.global.f32 	%f14, [%rd9+512];
	// begin inline asm
	{  cvt.rn.f16.f32 %rs14, %f14;}

	// end inline asm
	st.shared.u16 	[%r7+256], %rs14;
	ld.global.f32 	%f15, [%rd9+640];
	// begin inline asm
	{  cvt.rn.f16.f32 %rs15, %f15;}

	// end inline asm
	st.shared.u16 	[%r7+320], %rs15;
	ld.global.f32 	%f16, [%rd9+768];
	// begin inline asm
	{  cvt.rn.f16.f32 %rs16, %f16;}

	// end inline asm
	st.shared.u16 	[%r7+384], %rs16;
	ld.global.f32 	%f17, [%rd9+896];
	// begin inline asm
	{  cvt.rn.f16.f32 %rs17, %f17;}

	// end inline asm
	st.shared.u16 	[%r7+448], %rs17;
	mov.b32 	%r8, 16;
	wmma.load.a.sync.aligned.row.m16n16k16.shared.f16 	{%r9, %r10, %r11, %r12, %r13, %r14, %r15, %r16}, [%r4], %r8;
	wmma.load.b.sync.aligned.row.m16n16k16.shared.f16 	{%r17, %r18, %r19, %r20, %r21, %r22, %r23, %r24}, [%r6], %r8;
	wmma.mma.sync.aligned.row.row.m16n16k16.f16.f16 {%r25, %r26, %r27, %r28}, {%r9, %r10, %r11, %r12, %r13, %r14, %r15, %r16}, {%r17, %r18, %r19, %r20, %r21, %r22, %r23, %r24}, {%r1, %r1, %r1, %r1};
	mov.u32 	%r29, _ZZ14dot_TensorCorePfS_S_E6c_half;
	wmma.store.d.sync.aligned.row.m16n16k16.shared.f16 	[%r29], {%r25, %r26, %r27, %r28}, %r8;
	add.s32 	%r30, %r29, %r3;
	ld.shared.u16 	%rs18, [%r30];
	// begin inline asm
	{  cvt.f32.f16 %f18, %rs18;}

	// end inline asm
	add.s64 	%rd10, %rd6, %rd7;
	st.global.f32 	[%rd10], %f18;
	ld.shared.u16 	%rs19, [%r30+64];
	// begin inline asm
	{  cvt.f32.f16 %f19, %rs19;}

	// end inline asm
	st.global.f32 	[%rd10+128], %f19;
	ld.shared.u16 	%rs20, [%r30+128];
	// begin inline asm
	{  cvt.f32.f16 %f20, %rs20;}

	// end inline asm
	st.global.f32 	[%rd10+256], %f20;
	ld.shared.u16 	%rs21, [%r30+192];
	// begin inline asm
	{  cvt.f32.f16 %f21, %rs21;}

	// end inline asm
	st.global.f32 	[%rd10+384], %f21;
	ld.shared.u16 	%rs22, [%r30+256];
	// begin inline asm
	{  cvt.f32.f16 %f22, %rs22;}

	// end inline asm
	st.global.f32 	[%rd10+512], %f22;
	ld.shared.u16 	%rs23, [%r30+320];
	// begin inline asm
	{  cvt.f32.f16 %f23, %rs23;}

	// end inline asm
	st.global.f32 	[%rd10+640], %f23;
	ld.shared.u16 	%rs24, [%r30+384];
	// begin inline asm
	{  cvt.f32.f16 %f24, %rs24;}

	// end inline asm
	st.global.f32 	[%rd10+768], %f24;
	ld.shared.u16 	%rs25, [%r30+448];
	// begin inline asm
	{  cvt.f32.f16 %f25, %rs25;}

	// end inline asm
	st.global.f32 	[%rd10+896], %f25;
	ret;

}


// ===== COMPILED SASS (sm_100) =====

	.target	sm_100

	.elftype	@"ET_EXEC"


//--------------------- .note.nv.tkinfo           --------------------------
	.section	.note.nv.tkinfo,"",@"SHT_NOTE"
	.sectionflags	@"SHF_NOTE_NV_TKINFO"
	.tkinfo
        /*0018*/ 	.word	0x00000002
        /*0030*/ 	.string	""
        /*0030*/ 	.string	"ptxas"
        /*0030*/ 	.string	"Cuda compilation tools, release 13.0, V13.0.88"
        /*0030*/ 	.string	"Build cuda_13.0.r13.0/compiler.36424714_0"
        /*0030*/ 	.string	"-arch sm_100 -m 64 "



//--------------------- .note.nv.cuinfo           --------------------------
	.section	.note.nv.cuinfo,"",@"SHT_NOTE"
	.sectionflags	@"SHF_NOTE_NV_CUINFO"
        /*0018*/ 	.short	0x0002
        /*001a*/ 	.short	0x0064
        /*001c*/ 	.short	0x0082
	.zero		2


//--------------------- .nv.info                  --------------------------
	.section	.nv.info,"",@"SHT_CUDA_INFO"
	.align	4


	//----- nvinfo : EIATTR_REGCOUNT
	.align		4
        /*0000*/ 	.byte	0x04, 0x2f
        /*0002*/ 	.short	(.L_1 - .L_0)
	.align		4
.L_0:
        /*0004*/ 	.word	index@(_Z14dot_TensorCorePfS_S_)
        /*0008*/ 	.word	0x00000019


	//----- nvinfo : EIATTR_FRAME_SIZE
	.align		4
.L_1:
        /*000c*/ 	.byte	0x04, 0x11
        /*000e*/ 	.short	(.L_3 - .L_2)
	.align		4
.L_2:
        /*0010*/ 	.word	index@(_Z14dot_TensorCorePfS_S_)
        /*0014*/ 	.word	0x00000000


	//----- nvinfo : EIATTR_MIN_STACK_SIZE
	.align		4
.L_3:
        /*0018*/ 	.byte	0x04, 0x12
        /*001a*/ 	.short	(.L_5 - .L_4)
	.align		4
.L_4:
        /*001c*/ 	.word	index@(_Z14dot_TensorCorePfS_S_)
        /*0020*/ 	.word	0x00000000
.L_5:


//--------------------- .nv.compat                --------------------------
	.section	.nv.compat,"",@"SHT_CUDA_COMPAT_INFO"
	.align	4
        /*0000*/ 	.byte	0x02, 0x09, 0x00, 0x00, 0x02, 0x02, 0x01, 0x00, 0x02, 0x05, 0x05, 0x00, 0x03, 0x07, 0x01, 0x01
        /*0010*/ 	.byte	0x02, 0x03, 0x00, 0x00, 0x02, 0x06, 0x01, 0x00, 0x04, 0x0b, 0x08, 0x00, 0x09, 0x00, 0x00, 0x00
        /*0020*/ 	.byte	0x00, 0x00, 0x00, 0x00


//--------------------- .nv.info._Z14dot_TensorCorePfS_S_ --------------------------
	.section	.nv.info._Z14dot_TensorCorePfS_S_,"",@"SHT_CUDA_INFO"
	.sectionflags	@""
	.align	4


	//----- nvinfo : EIATTR_CUDA_API_VERSION
	.align		4
        /*0000*/ 	.byte	0x04, 0x37
        /*0002*/ 	.short	(.L_7 - .L_6)
.L_6:
        /*0004*/ 	.word	0x00000082


	//----- nvinfo : EIATTR_KPARAM_INFO
	.align		4
.L_7:
        /*0008*/ 	.byte	0x04, 0x17
        /*000a*/ 	.short	(.L_9 - .L_8)
.L_8:
        /*000c*/ 	.word	0x00000000
        /*0010*/ 	.short	0x0002
        /*0012*/ 	.short	0x0010
        /*0014*/ 	.byte	0x00, 0xf5, 0x21, 0x00


	//----- nvinfo : EIATTR_KPARAM_INFO
	.align		4
.L_9:
        /*0018*/ 	.byte	0x04, 0x17
        /*001a*/ 	.short	(.L_11 - .L_10)
.L_10:
        /*001c*/ 	.word	0x00000000
        /*0020*/ 	.short	0x0001
        /*0022*/ 	.short	0x0008
        /*0024*/ 	.byte	0x00, 0xf5, 0x21, 0x00


	//----- nvinfo : EIATTR_KPARAM_INFO
	.align		4
.L_11:
        /*0028*/ 	.byte	0x04, 0x17
        /*002a*/ 	.short	(.L_13 - .L_12)
.L_12:
        /*002c*/ 	.word	0x00000000
        /*0030*/ 	.short	0x0000
        /*0032*/ 	.short	0x0000
        /*0034*/ 	.byte	0x00, 0xf5, 0x21, 0x00


	//----- nvinfo : EIATTR_SPARSE_MMA_MASK
	.align		4
.L_13:
        /*0038*/ 	.byte	0x03, 0x50
        /*003a*/ 	.short	0x0000


	//----- nvinfo : EIATTR_WMMA_USED
	.align		4
        /*003c*/ 	.byte	0x01, 0x2b
	.zero		2


	//----- nvinfo : EIATTR_MAXREG_COUNT
	.align		4
        /*0040*/ 	.byte	0x03, 0x1b
        /*0042*/ 	.short	0x00ff


	//----- nvinfo : EIATTR_MERCURY_ISA_VERSION
	.align		4
        /*0044*/ 	.byte	0x03, 0x5f
        /*0046*/ 	.short	0x0101


	//----- nvinfo : EIATTR_VRC_CTA_INIT_COUNT
	.align		4
        /*0048*/ 	.byte	0x02, 0x4a
	.zero		1
	.zero		1


	//----- nvinfo : EIATTR_EXIT_INSTR_OFFSETS
	.align		4
        /*004c*/ 	.byte	0x04, 0x1c
        /*004e*/ 	.short	(.L_15 - .L_14)


	//   ....[0]....
.L_14:
        /*0050*/ 	.word	0x00000770


	//----- nvinfo : EIATTR_CBANK_PARAM_SIZE
	.align		4
.L_15:
        /*0054*/ 	.byte	0x03, 0x19
        /*0056*/ 	.short	0x0018


	//----- nvinfo : EIATTR_PARAM_CBANK
	.align		4
        /*0058*/ 	.byte	0x04, 0x0a
        /*005a*/ 	.short	(.L_17 - .L_16)
	.align		4
.L_16:
        /*005c*/ 	.word	index@(.nv.constant0._Z14dot_TensorCorePfS_S_)
        /*0060*/ 	.short	0x0380
        /*0062*/ 	.short	0x0018


	//----- nvinfo : EIATTR_SW_WAR
	.align		4
.L_17:
        /*0064*/ 	.byte	0x04, 0x36
        /*0066*/ 	.short	(.L_19 - .L_18)
.L_18:
        /*0068*/ 	.word	0x00000008
.L_19:


//--------------------- .nv.callgraph             --------------------------
	.section	.nv.callgraph,"",@"SHT_CUDA_CALLGRAPH"
	.align	4
	.sectionentsize	8
	.align		4
        /*0000*/ 	.word	0x00000000
	.align		4
        /*0004*/ 	.word	0xffffffff
	.align		4
        /*0008*/ 	.word	0x00000000
	.align		4
        /*000c*/ 	.word	0xfffffffe
	.align		4
        /*0010*/ 	.word	0x00000000
	.align		4
        /*0014*/ 	.word	0xfffffffd
	.align		4
        /*0018*/ 	.word	0x00000000
	.align		4
        /*001c*/ 	.word	0xfffffffc


//--------------------- .text._Z14dot_TensorCorePfS_S_ --------------------------
	.section	.text._Z14dot_TensorCorePfS_S_,"ax",@progbits
	.align	128
        .global         _Z14dot_TensorCorePfS_S_
        .type           _Z14dot_TensorCorePfS_S_,@function
        .size           _Z14dot_TensorCorePfS_S_,(.L_x_1 - _Z14dot_TensorCorePfS_S_)
        .other          _Z14dot_TensorCorePfS_S_,@"STO_CUDA_ENTRY STV_DEFAULT"
_Z14dot_TensorCorePfS_S_:
.text._Z14dot_TensorCorePfS_S_:
[----:B------:R-:W-:Y:S01]  /*0000*/  LDC R1, c[0x0][0x37c] ;  /* 0x0000df00ff017b82 */ /* 0x000fe20000000800 */
[----:B------:R-:W0:Y:S07]  /*0010*/  S2R R0, SR_TID.X ;  /* 0x0000000000007919 */ /* 0x000e2e0000002100 */
[----:B------:R-:W0:Y:S01]  /*0020*/  LDC.64 R20, c[0x0][0x380] ;  /* 0x0000e000ff147b82 */ /* 0x000e220000000a00 */
[----:B------:R-:W1:Y:S07]  /*0030*/  LDCU.64 UR8, c[0x0][0x358] ;  /* 0x00006b00ff0877ac */ /* 0x000e6e0008000a00 */
[----:B------:R-:W2:Y:S01]  /*0040*/  LDC.64 R2, c[0x0][0x388] ;  /* 0x0000e200ff027b82 */ /* 0x000ea20000000a00 */
[----:B0-----:R-:W-:-:S04]  /*0050*/  IMAD.WIDE.U32 R20, R0, 0x4, R20 ;  /* 0x0000000400147825 */ /* 0x001fc800078e0014 */
[----:B--2---:R-:W-:Y:S01]  /*0060*/  IMAD.WIDE.U32 R2, R0, 0x4, R2 ;  /* 0x0000000400027825 */ /* 0x004fe200078e0002 */
[----:B-1----:R-:W2:Y:S04]  /*0070*/  LDG.E R5, desc[UR8][R20.64+0x300] ;  /* 0x0003000814057981 */ /* 0x002ea8000c1e1900 */
[----:B------:R-:W3:Y:S04]  /*0080*/  LDG.E R4, desc[UR8][R20.64] ;  /* 0x0000000814047981 */ /* 0x000ee8000c1e1900 */
[----:B------:R-:W4:Y:S04]  /*0090*/  LDG.E R22, desc[UR8][R20.64+0x80] ;  /* 0x0000800814167981 */ /* 0x000f28000c1e1900 */
[----:B------:R-:W5:Y:S04]  /*00a0*/  LDG.E R19, desc[UR8][R20.64+0x100] ;  /* 0x0001000814137981 */ /* 0x000f68000c1e1900 */
[----:B------:R-:W5:Y:S04]  /*00b0*/  LDG.E R18, desc[UR8][R20.64+0x180] ;  /* 0x0001800814127981 */ /* 0x000f68000c1e1900 */
[----:B------:R-:W5:Y:S04]  /*00c0*/  LDG.E R17, desc[UR8][R20.64+0x200] ;  /* 0x0002000814117981 */ /* 0x000f68000c1e1900 */
[----:B------:R-:W5:Y:S04]  /*00d0*/  LDG.E R6, desc[UR8][R20.64+0x280] ;  /* 0x0002800814067981 */ /* 0x000f68000c1e1900 */
[----:B------:R0:W5:Y:S04]  /*00e0*/  LDG.E R7, desc[UR8][R20.64+0x380] ;  /* 0x0003800814077981 */ /* 0x000168000c1e1900 */
[----:B------:R-:W5:Y:S04]  /*00f0*/  LDG.E R14, desc[UR8][R2.64+0x80] ;  /* 0x00008008020e7981 */ /* 0x000f68000c1e1900 */
[----:B------:R-:W5:Y:S04]  /*0100*/  LDG.E R8, desc[UR8][R2.64+0x180] ;  /* 0x0001800802087981 */ /* 0x000f68000c1e1900 */
[----:B------:R-:W5:Y:S04]  /*0110*/  LDG.E R11, desc[UR8][R2.64+0x300] ;  /* 0x00030008020b7981 */ /* 0x000f68000c1e1900 */
[----:B------:R-:W5:Y:S04]  /*0120*/  LDG.E R10, desc[UR8][R2.64] ;  /* 0x00000008020a7981 */ /* 0x000f68000c1e1900 */
[----:B------:R-:W5:Y:S04]  /*0130*/  LDG.E R16, desc[UR8][R2.64+0x380] ;  /* 0x0003800802107981 */ /* 0x000f68000c1e1900 */
[----:B------:R-:W5:Y:S04]  /*0140*/  LDG.E R9, desc[UR8][R2.64+0x100] ;  /* 0x0001000802097981 */ /* 0x000f68000c1e1900 */
[----:B------:R-:W5:Y:S04]  /*0150*/  LDG.E R12, desc[UR8][R2.64+0x200] ;  /* 0x00020008020c7981 */ /* 0x000f68000c1e1900 */
[----:B------:R1:W5:Y:S01]  /*0160*/  LDG.E R13, desc[UR8][R2.64+0x280] ;  /* 0x00028008020d7981 */ /* 0x000362000c1e1900 */
[----:B------:R-:W0:Y:S01]  /*0170*/  S2R R15, SR_LANEID ;  /* 0x00000000000f7919 */ /* 0x000e220000000000 */
[----:B------:R-:W1:Y:S01]  /*0180*/  S2UR UR6, SR_CgaCtaId ;  /* 0x00000000000679c3 */ /* 0x000e620000008800 */
[----:B------:R-:W-:-:S02]  /*0190*/  UMOV UR4, 0x400 ;  /* 0x0000040000047882 */ /* 0x000fc40000000000 */
[----:B------:R-:W-:Y:S01]  /*01a0*/  UIADD3 UR5, UPT, UPT, UR4, 0x220, URZ ;  /* 0x0000022004057890 */ /* 0x000fe2000fffe0ff */
[----:B0-----:R-:W-:Y:S02]  /*01b0*/  SHF.R.U32.HI R20, RZ, 0x3, R15 ;  /* 0x00000003ff147819 */ /* 0x001fe4000001160f */
[----:B------:R-:W-:-:S03]  /*01c0*/  LOP3.LUT R21, R15, 0x7, RZ, 0xc0, !PT ;  /* 0x000000070f157812 */ /* 0x000fc600078ec0ff */
[----:B------:R-:W-:-:S05]  /*01d0*/  IMAD.SHL.U32 R20, R20, 0x8, RZ ;  /* 0x0000000814147824 */ /* 0x000fca00078e00ff */
[----:B------:R-:W-:Y:S02]  /*01e0*/  LOP3.LUT R20, R20, 0x8, R21, 0xe2, !PT ;  /* 0x0000000814147812 */ /* 0x000fe400078ee215 */
[----:B------:R-:W-:Y:S01]  /*01f0*/  SHF.R.U32.HI R21, RZ, 0x4, R15 ;  /* 0x00000004ff157819 */ /* 0x000fe2000001160f */
[----:B-1----:R-:W-:Y:S02]  /*0200*/  ULEA UR7, UR6, UR4, 0x18 ;  /* 0x0000000406077291 */ /* 0x002fe4000f8ec0ff */
[----:B------:R-:W-:Y:S02]  /*0210*/  ULEA UR5, UR6, UR5, 0x18 ;  /* 0x0000000506057291 */ /* 0x000fe4000f8ec0ff */
[----:B------:R-:W-:Y:S02]  /*0220*/  IMAD.SHL.U32 R21, R21, 0x8, RZ ;  /* 0x0000000815157824 */ /* 0x000fe400078e00ff */
[----:B------:R-:W-:Y:S02]  /*0230*/  LEA R3, R0, UR7, 0x1 ;  /* 0x0000000700037c11 */ /* 0x000fe4000f8e08ff */
[----:B------:R-:W-:Y:S01]  /*0240*/  IMAD R2, R20, 0x10, R21 ;  /* 0x0000001014027824 */ /* 0x000fe200078e0215 */
[----:B------:R-:W-:-:S04]  /*0250*/  UIADD3 UR4, UPT, UPT, UR4, 0x440, URZ ;  /* 0x0000044004047890 */ /* 0x000fc8000fffe0ff */
[----:B------:R-:W-:Y:S01]  /*0260*/  ULEA UR4, UR6, UR4, 0x18 ;  /* 0x0000000406047291 */ /* 0x000fe2000f8ec0ff */
[----:B--2---:R-:W-:Y:S02]  /*0270*/  F2FP.F16.F32.PACK_AB R5, RZ, R5 ;  /* 0x00000005ff05723e */ /* 0x004fe400000000ff */
[----:B---3--:R-:W-:Y:S02]  /*0280*/  F2FP.F16.F32.PACK_AB R4, RZ, R4 ;  /* 0x00000004ff04723e */ /* 0x008fe400000000ff */
[----:B------:R-:W-:Y:S02]  /*0290*/  PRMT R20, R5, 0x7610, R20 ;  /* 0x0000761005147816 */ /* 0x000fe40000000014 */
[----:B----4-:R-:W-:Y:S02]  /*02a0*/  F2FP.F16.F32.PACK_AB R22, RZ, R22 ;  /* 0x00000016ff16723e */ /* 0x010fe400000000ff */
[----:B------:R-:W-:Y:S02]  /*02b0*/  PRMT R5, R4, 0x7610, R5 ;  /* 0x0000761004057816 */ /* 0x000fe40000000005 */
[----:B-----5:R-:W-:-:S02]  /*02c0*/  F2FP.F16.F32.PACK_AB R19, RZ, R19 ;  /* 0x00000013ff13723e */ /* 0x020fc400000000ff */
[----:B------:R-:W-:Y:S02]  /*02d0*/  LEA R4, R0, UR5, 0x1 ;  /* 0x0000000500047c11 */ /* 0x000fe4000f8e08ff */
[----:B------:R-:W-:Y:S02]  /*02e0*/  F2FP.F16.F32.PACK_AB R18, RZ, R18 ;  /* 0x00000012ff12723e */ /* 0x000fe400000000ff */
[----:B------:R-:W-:Y:S02]  /*02f0*/  F2FP.F16.F32.PACK_AB R17, RZ, R17 ;  /* 0x00000011ff11723e */ /* 0x000fe400000000ff */
[----:B------:R-:W-:Y:S02]  /*0300*/  F2FP.F16.F32.PACK_AB R6, RZ, R6 ;  /* 0x00000006ff06723e */ /* 0x000fe400000000ff */
[----:B------:R-:W-:Y:S02]  /*0310*/  F2FP.F16.F32.PACK_AB R7, RZ, R7 ;  /* 0x00000007ff07723e */ /* 0x000fe400000000ff */
[----:B------:R-:W-:Y:S01]  /*0320*/  F2FP.F16.F32.PACK_AB R14, RZ, R14 ;  /* 0x0000000eff0e723e */ /* 0x000fe200000000ff */
[----:B------:R-:W-:Y:S01]  /*0330*/  STS.U16 [R3+0x40], R22 ;  /* 0x0000401603007388 */ /* 0x000fe20000000400 */
[----:B------:R-:W-:-:S03]  /*0340*/  F2FP.F16.F32.PACK_AB R8, RZ, R8 ;  /* 0x00000008ff08723e */ /* 0x000fc600000000ff */
[----:B------:R-:W-:Y:S01]  /*0350*/  STS.U16 [R3+0x80], R19 ;  /* 0x0000801303007388 */ /* 0x000fe20000000400 */
[----:B------:R-:W-:-:S03]  /*0360*/  F2FP.F16.F32.PACK_AB R11, RZ, R11 ;  /* 0x0000000bff0b723e */ /* 0x000fc600000000ff */
[----:B------:R-:W-:Y:S01]  /*0370*/  STS.U16 [R3+0xc0], R18 ;  /* 0x0000c01203007388 */ /* 0x000fe20000000400 */
[----:B------:R-:W-:-:S03]  /*0380*/  F2FP.F16.F32.PACK_AB R10, RZ, R10 ;  /* 0x0000000aff0a723e */ /* 0x000fc600000000ff */
[----:B------:R-:W-:Y:S01]  /*0390*/  STS.U16 [R3+0x100], R17 ;  /* 0x0001001103007388 */ /* 0x000fe20000000400 */
[----:B------:R-:W-:-:S03]  /*03a0*/  F2FP.F16.F32.PACK_AB R16, RZ, R16 ;  /* 0x00000010ff10723e */ /* 0x000fc600000000ff */
[----:B------:R0:W-:Y:S04]  /*03b0*/  STS.U16 [R3+0x140], R6 ;  /* 0x0001400603007388 */ /* 0x0001e80000000400 */
[----:B------:R-:W-:Y:S01]  /*03c0*/  STS.U16 [R3+0x180], R20 ;  /* 0x0001801403007388 */ /* 0x000fe20000000400 */
[----:B------:R-:W-:-:S03]  /*03d0*/  F2FP.F16.F32.PACK_AB R9, RZ, R9 ;  /* 0x00000009ff09723e */ /* 0x000fc600000000ff */
[----:B------:R1:W-:Y:S01]  /*03e0*/  STS.U16 [R3], R5 ;  /* 0x0000000503007388 */ /* 0x0003e20000000400 */
[----:B------:R-:W-:Y:S02]  /*03f0*/  F2FP.F16.F32.PACK_AB R12, RZ, R12 ;  /* 0x0000000cff0c723e */ /* 0x000fe400000000ff */
[----:B0-----:R-:W-:Y:S01]  /*0400*/  PRMT R6, R8, 0x7610, R6 ;  /* 0x0000761008067816 */ /* 0x001fe20000000006 */
[----:B------:R0:W-:Y:S01]  /*0410*/  STS.U16 [R3+0x1c0], R7 ;  /* 0x0001c00703007388 */ /* 0x0001e20000000400 */
[----:B------:R-:W-:Y:S02]  /*0420*/  F2FP.F16.F32.PACK_AB R13, RZ, R13 ;  /* 0x0000000dff0d723e */ /* 0x000fe400000000ff */
[----:B------:R-:W-:Y:S01]  /*0430*/  LEA R8, R2, UR7, 0x1 ;  /* 0x0000000702087c11 */ /* 0x000fe2000f8e08ff */
[----:B------:R2:W-:Y:S01]  /*0440*/  STS.U16 [R4+0x40], R14 ;  /* 0x0000400e04007388 */ /* 0x0005e20000000400 */
[----:B-1----:R-:W-:Y:S02]  /*0450*/  PRMT R5, R10, 0x7610, R5 ;  /* 0x000076100a057816 */ /* 0x002fe40000000005 */
[----:B0-----:R-:W-:-:S02]  /*0460*/  PRMT R7, R11, 0x7610, R7 ;  /* 0x000076100b077816 */ /* 0x001fc40000000007 */
[----:B------:R-:W-:Y:S02]  /*0470*/  LEA R3, R2, UR5, 0x1 ;  /* 0x0000000502037c11 */ /* 0x000fe4000f8e08ff */
[----:B--2---:R-:W-:Y:S01]  /*0480*/  PRMT R14, R16, 0x7610, R14 ;  /* 0x00007610100e7816 */ /* 0x004fe2000000000e */
[----:B------:R-:W-:Y:S04]  /*0490*/  STS.U16 [R4+0x80], R9 ;  /* 0x0000800904007388 */ /* 0x000fe80000000400 */
[----:B------:R-:W-:Y:S04]  /*04a0*/  STS.U16 [R4+0xc0], R6 ;  /* 0x0000c00604007388 */ /* 0x000fe80000000400 */
[----:B------:R-:W-:Y:S04]  /*04b0*/  STS.U16 [R4+0x100], R12 ;  /* 0x0001000c04007388 */ /* 0x000fe80000000400 */
[----:B------:R-:W-:Y:S04]  /*04c0*/  STS.U16 [R4+0x140], R13 ;  /* 0x0001400d04007388 */ /* 0x000fe80000000400 */
[----:B------:R-:W-:Y:S04]  /*04d0*/  STS.U16 [R4+0x180], R7 ;  /* 0x0001800704007388 */ /* 0x000fe80000000400 */
[----:B------:R-:W-:Y:S04]  /*04e0*/  STS.U16 [R4], R5 ;  /* 0x0000000504007388 */ /* 0x000fe80000000400 */
[----:B------:R0:W-:Y:S04]  /*04f0*/  STS.U16 [R4+0x1c0], R14 ;  /* 0x0001c00e04007388 */ /* 0x0001e80000000400 */
[----:B------:R-:W-:Y:S04]  /*0500*/  LDSM.16.M88.4 R8, [R8] ;  /* 0x000000000808783b */ /* 0x000fe80000000200 */
[----:B------:R1:W2:Y:S01]  /*0510*/  LDSM.16.MT88.4 R16, [R3] ;  /* 0x000000000310783b */ /* 0x0002a20000004200 */
[----:B------:R-:W-:-:S02]  /*0520*/  SHF.R.U32.HI R2, RZ, 0x2, R15 ;  /* 0x00000002ff027819 */ /* 0x000fc4000001160f */
[----:B------:R-:W-:-:S05]  /*0530*/  LOP3.LUT R15, R15, 0x3, RZ, 0xc0, !PT ;  /* 0x000000030f0f7812 */ /* 0x000fca00078ec0ff */
[----:B------:R-:W-:Y:S01]  /*0540*/  IMAD R2, R2, 0x8, R15 ;  /* 0x0000000802027824 */ /* 0x000fe200078e020f */
[----:B0-----:R-:W-:-:S04]  /*0550*/  LEA R4, R0, UR4, 0x1 ;  /* 0x0000000400047c11 */ /* 0x001fc8000f8e08ff */
[----:B------:R-:W-:Y:S02]  /*0560*/  LEA R7, R2, UR4, 0x2 ;  /* 0x0000000402077c11 */ /* 0x000fe4000f8e10ff */
[----:B-1----:R-:W0:Y:S01]  /*0570*/  LDC.64 R2, c[0x0][0x390] ;  /* 0x0000e400ff027b82 */ /* 0x002e220000000a00 */
[C---:B--2---:R-:W-:Y:S08]  /*0580*/  HMMA.16816.F16 R16, R8.reuse, R16, RZ ;  /* 0x000000100810723c */ /* 0x044ff000000008ff */
[----:B------:R-:W-:Y:S11]  /*0590*/  HMMA.16816.F16 R18, R8, R18, RZ ;  /* 0x000000120812723c */ /* 0x000ff600000008ff */
[----:B------:R-:W-:Y:S04]  /*05a0*/  STS [R7], R16 ;  /* 0x0000001007007388 */ /* 0x000fe80000000800 */
[----:B------:R-:W-:Y:S04]  /*05b0*/  STS [R7+0x100], R17 ;  /* 0x0001001107007388 */ /* 0x000fe80000000800 */
[----:B------:R-:W-:Y:S04]  /*05c0*/  STS [R7+0x10], R18 ;  /* 0x0000101207007388 */ /* 0x000fe80000000800 */
[----:B------:R-:W-:Y:S04]  /*05d0*/  STS [R7+0x110], R19 ;  /* 0x0001101307007388 */ /* 0x000fe80000000800 */
[----:B------:R-:W1:Y:S04]  /*05e0*/  LDS.U16 R5, [R4] ;  /* 0x0000000004057984 */ /* 0x000e680000000400 */
[----:B------:R-:W2:Y:S04]  /*05f0*/  LDS.U16 R6, [R4+0x40] ;  /* 0x0000400004067984 */ /* 0x000ea80000000400 */
[----:B------:R-:W3:Y:S04]  /*0600*/  LDS.U16 R8, [R4+0x80] ;  /* 0x0000800004087984 */ /* 0x000ee80000000400 */
[----:B------:R-:W4:Y:S04]  /*0610*/  LDS.U16 R10, [R4+0xc0] ;  /* 0x0000c000040a7984 */ /* 0x000f280000000400 */
[----:B------:R-:W5:Y:S04]  /*0620*/  LDS.U16 R12, [R4+0x100] ;  /* 0x00010000040c7984 */ /* 0x000f680000000400 */
[----:B------:R-:W5:Y:S04]  /*0630*/  LDS.U16 R14, [R4+0x140] ;  /* 0x00014000040e7984 */ /* 0x000f680000000400 */
[----:B------:R-:W5:Y:S04]  /*0640*/  LDS.U16 R20, [R4+0x180] ;  /* 0x0001800004147984 */ /* 0x000f680000000400 */
[----:B------:R-:W5:Y:S01]  /*0650*/  LDS.U16 R16, [R4+0x1c0] ;  /* 0x0001c00004107984 */ /* 0x000f620000000400 */
[----:B0-----:R-:W-:-:S04]  /*0660*/  IMAD.WIDE.U32 R2, R0, 0x4, R2 ;  /* 0x0000000400027825 */ /* 0x001fc800078e0002 */
[----:B-1----:R-:W-:Y:S02]  /*0670*/  HADD2.F32 R5, -RZ, R5.H0_H0 ;  /* 0x20000005ff057230 */ /* 0x002fe40000004100 */
[----:B--2---:R-:W-:Y:S02]  /*0680*/  HADD2.F32 R7, -RZ, R6.H0_H0 ;  /* 0x20000006ff077230 */ /* 0x004fe40000004100 */
[----:B---3--:R-:W-:Y:S02]  /*0690*/  HADD2.F32 R9, -RZ, R8.H0_H0 ;  /* 0x20000008ff097230 */ /* 0x008fe40000004100 */
[----:B----4-:R-:W-:Y:S02]  /*06a0*/  HADD2.F32 R11, -RZ, R10.H0_H0 ;  /* 0x2000000aff0b7230 */ /* 0x010fe40000004100 */
[----:B-----5:R-:W-:Y:S02]  /*06b0*/  HADD2.F32 R13, -RZ, R12.H0_H0 ;  /* 0x2000000cff0d7230 */ /* 0x020fe40000004100 */
[----:B------:R-:W-:-:S02]  /*06c0*/  HADD2.F32 R15, -RZ, R14.H0_H0 ;  /* 0x2000000eff0f7230 */ /* 0x000fc40000004100 */
[----:B------:R-:W-:Y:S02]  /*06d0*/  HADD2.F32 R17, -RZ, R20.H0_H0 ;  /* 0x20000014ff117230 */ /* 0x000fe40000004100 */
[----:B------:R-:W-:Y:S01]  /*06e0*/  HADD2.F32 R19, -RZ, R16.H0_H0 ;  /* 0x20000010ff137230 */ /* 0x000fe20000004100 */
[----:B------:R-:W-:Y:S04]  /*06f0*/  STG.E desc[UR8][R2.64], R5 ;  /* 0x0000000502007986 */ /* 0x000fe8000c101908 */
[----:B------:R-:W-:Y:S04]  /*0700*/  STG.E desc[UR8][R2.64+0x80], R7 ;  /* 0x0000800702007986 */ /* 0x000fe8000c101908 */
[----:B------:R-:W-:Y:S04]  /*0710*/  STG.E desc[UR8][R2.64+0x100], R9 ;  /* 0x0001000902007986 */ /* 0x000fe8000c101908 */
[----:B------:R-:W-:Y:S04]  /*0720*/  STG.E desc[UR8][R2.64+0x180], R11 ;  /* 0x0001800b02007986 */ /* 0x000fe8000c101908 */
[----:B------:R-:W-:Y:S04]  /*0730*/  STG.E desc[UR8][R2.64+0x200], R13 ;  /* 0x0002000d02007986 */ /* 0x000fe8000c101908 */
[----:B------:R-:W-:Y:S04]  /*0740*/  STG.E desc[UR8][R2.64+0x280], R15 ;  /* 0x0002800f02007986 */ /* 0x000fe8000c101908 */
[----:B------:R-:W-:Y:S04]  /*0750*/  STG.E desc[UR8][R2.64+0x300], R17 ;  /* 0x0003001102007986 */ /* 0x000fe8000c101908 */
[----:B------:R-:W-:Y:S01]  /*0760*/  STG.E desc[UR8][R2.64+0x380], R19 ;  /* 0x0003801302007986 */ /* 0x000fe2000c101908 */
[----:B------:R-:W-:Y:S05]  /*0770*/  EXIT ;  /* 0x000000000000794d */ /* 0x000fea0003800000 */
.L_x_0:
[----:B------:R-:W-:-:S00]  /*0780*/  BRA `(.L_x_0) ;  /* 0xfffffffc00fc7947 */ /* 0x000fc0000383ffff */
[----:B------:R-:W-:-:S00]  /*0790*/  NOP ;  /* 0x0000000000007918 */ /* 0x000fc00000000000 */
        /* <DEDUP_REMOVED lines=14> */
.L_x_1:


//--------------------- .nv.shared._Z14dot_TensorCorePfS_S_ --------------------------
	.section	.nv.shared._Z14dot_TensorCorePfS_S_,"aw",@nobits
	.sectionflags	@""
	.align	32
.nv.shared._Z14dot_TensorCorePfS_S_:
	.zero		2630


//--------------------- .nv.shared.reserved.0     --------------------------
	.section	.nv.shared.reserved.0,"aw",@nobits
	.weak		__nv_reservedSMEM_offset_0_alias
	.size		__nv_reservedSMEM_offset_0_alias, 0, 64
	.other		__nv_reservedSMEM_offset_0_alias,@"STO_CUDA_RESERVED_SHARED STV_DEFAULT"
__nv_reservedSMEM_offset_0_alias:
	.zero		0
	.zero		64


//--------------------- .nv.constant0._Z14dot_TensorCorePfS_S_ --------------------------
	.section	.nv.constant0._Z14dot_TensorCorePfS_S_,"a",@progbits
	.sectionflags	@""
	.align	4
.nv.constant0._Z14dot_TensorCorePfS_S_:
	.zero		920


//--------------------- SYMBOLS --------------------------

	.type		.nv.reservedSmem.offset0,@object
	.size		.nv.reservedSmem.offset0,0x4
	.type		.nv.reservedSmem.cap,@object
	.size		.nv.reservedSmem.cap,0x4
